//
// Generated by NVIDIA NVVM Compiler
//
// Compiler Build ID: CL-36424714
// Cuda compilation tools, release 13.0, V13.0.88
// Based on NVVM 20.0.0
//

.version 9.0
.target sm_100
.address_size 64

	// .globl	_Z5saxpyifPfS_
.global .align 4 .b8 precalc_xorwow_matrix[102400];
.global .align 4 .b8 precalc_xorwow_offset_matrix[102400];
.global .align 4 .b8 mrg32k3aM1[2304];
.global .align 4 .b8 mrg32k3aM2[2304];
.global .align 4 .b8 mrg32k3aM1SubSeq[2016];
.global .align 4 .b8 mrg32k3aM2SubSeq[2016];
.global .align 4 .b8 mrg32k3aM1Seq[2304];
.global .align 4 .b8 mrg32k3aM2Seq[2304];
.const .align 8 .b8 __cr_lgamma_table[72];

.visible .entry _Z5saxpyifPfS_(
	.param .u32 _Z5saxpyifPfS__param_0,
	.param .f32 _Z5saxpyifPfS__param_1,
	.param .u64 .ptr .align 1 _Z5saxpyifPfS__param_2,
	.param .u64 .ptr .align 1 _Z5saxpyifPfS__param_3
)
{
	.reg .pred 	%p<2>;
	.reg .b32 	%r<6>;
	.reg .b32 	%f<5>;
	.reg .b64 	%rd<8>;

	ld.param.u32 	%r2, [_Z5saxpyifPfS__param_0];
	ld.param.f32 	%f1, [_Z5saxpyifPfS__param_1];
	ld.param.u64 	%rd1, [_Z5saxpyifPfS__param_2];
	ld.param.u64 	%rd2, [_Z5saxpyifPfS__param_3];
	mov.u32 	%r3, %ctaid.x;
	mov.u32 	%r4, %ntid.x;
	mov.u32 	%r5, %tid.x;
	mad.lo.s32 	%r1, %r3, %r4, %r5;
	setp.ge.s32 	%p1, %r1, %r2;
	@%p1 bra 	$L__BB0_2;
	cvta.to.global.u64 	%rd3, %rd1;
	cvta.to.global.u64 	%rd4, %rd2;
	mul.wide.s32 	%rd5, %r1, 4;
	add.s64 	%rd6, %rd3, %rd5;
	ld.global.f32 	%f2, [%rd6];
	add.s64 	%rd7, %rd4, %rd5;
	ld.global.f32 	%f3, [%rd7];
	fma.rn.f32 	%f4, %f1, %f2, %f3;
	st.global.f32 	[%rd7], %f4;
$L__BB0_2:
	ret;

}


// ===== COMPILED SASS (sm_100) =====

	.target	sm_100

	.elftype	@"ET_EXEC"


//--------------------- .note.nv.tkinfo           --------------------------
	.section	.note.nv.tkinfo,"",@"SHT_NOTE"
	.sectionflags	@"SHF_NOTE_NV_TKINFO"
	.tkinfo
        /*0018*/ 	.word	0x00000002
        /*0030*/ 	.string	""
        /*0030*/ 	.string	"ptxas"
        /*0030*/ 	.string	"Cuda compilation tools, release 13.0, V13.0.88"
        /*0030*/ 	.string	"Build cuda_13.0.r13.0/compiler.36424714_0"
        /*0030*/ 	.string	"-arch sm_100 -m 64 "



//--------------------- .note.nv.cuinfo           --------------------------
	.section	.note.nv.cuinfo,"",@"SHT_NOTE"
	.sectionflags	@"SHF_NOTE_NV_CUINFO"
        /*0018*/ 	.short	0x0002
        /*001a*/ 	.short	0x0064
        /*001c*/ 	.short	0x0082
	.zero		2


//--------------------- .nv.info                  --------------------------
	.section	.nv.info,"",@"SHT_CUDA_INFO"
	.align	4


	//----- nvinfo : EIATTR_REGCOUNT
	.align		4
        /*0000*/ 	.byte	0x04, 0x2f
        /*0002*/ 	.short	(.L_10 - .L_9)
	.align		4
.L_9:
        /*0004*/ 	.word	index@(_Z5saxpyifPfS_)
        /*0008*/ 	.word	0x0000000a


	//----- nvinfo : EIATTR_FRAME_SIZE
	.align		4
.L_10:
        /*000c*/ 	.byte	0x04, 0x11
        /*000e*/ 	.short	(.L_12 - .L_11)
	.align		4
.L_11:
        /*0010*/ 	.word	index@(_Z5saxpyifPfS_)
        /*0014*/ 	.word	0x00000000


	//----- nvinfo : EIATTR_MIN_STACK_SIZE
	.align		4
.L_12:
        /*0018*/ 	.byte	0x04, 0x12
        /*001a*/ 	.short	(.L_14 - .L_13)
	.align		4
.L_13:
        /*001c*/ 	.word	index@(_Z5saxpyifPfS_)
        /*0020*/ 	.word	0x00000000
.L_14:


//--------------------- .nv.compat                --------------------------
	.section	.nv.compat,"",@"SHT_CUDA_COMPAT_INFO"
	.align	4
        /*0000*/ 	.byte	0x02, 0x09, 0x00, 0x00, 0x02, 0x02, 0x01, 0x00, 0x02, 0x05, 0x05, 0x00, 0x03, 0x07, 0x01, 0x01
        /*0010*/ 	.byte	0x02, 0x03, 0x00, 0x00, 0x02, 0x06, 0x01, 0x00, 0x04, 0x0b, 0x08, 0x00, 0x09, 0x00, 0x00, 0x00
        /*0020*/ 	.byte	0x00, 0x00, 0x00, 0x00


//--------------------- .nv.info._Z5saxpyifPfS_   --------------------------
	.section	.nv.info._Z5saxpyifPfS_,"",@"SHT_CUDA_INFO"
	.sectionflags	@""
	.align	4


	//----- nvinfo : EIATTR_CUDA_API_VERSION
	.align		4
        /*0000*/ 	.byte	0x04, 0x37
        /*0002*/ 	.short	(.L_16 - .L_15)
.L_15:
        /*0004*/ 	.word	0x00000082


	//----- nvinfo : EIATTR_KPARAM_INFO
	.align		4
.L_16:
        /*0008*/ 	.byte	0x04, 0x17
        /*000a*/ 	.short	(.L_18 - .L_17)
.L_17:
        /*000c*/ 	.word	0x00000000
        /*0010*/ 	.short	0x0003
        /*0012*/ 	.short	0x0010
        /*0014*/ 	.byte	0x00, 0xf5, 0x21, 0x00


	//----- nvinfo : EIATTR_KPARAM_INFO
	.align		4
.L_18:
        /*0018*/ 	.byte	0x04, 0x17
        /*001a*/ 	.short	(.L_20 - .L_19)
.L_19:
        /*001c*/ 	.word	0x00000000
        /*0020*/ 	.short	0x0002
        /*0022*/ 	.short	0x0008
        /*0024*/ 	.byte	0x00, 0xf5, 0x21, 0x00


	//----- nvinfo : EIATTR_KPARAM_INFO
	.align		4
.L_20:
        /*0028*/ 	.byte	0x04, 0x17
        /*002a*/ 	.short	(.L_22 - .L_21)
.L_21:
        /*002c*/ 	.word	0x00000000
        /*0030*/ 	.short	0x0001
        /*0032*/ 	.short	0x0004
        /*0034*/ 	.byte	0x00, 0xf0, 0x11, 0x00


	//----- nvinfo : EIATTR_KPARAM_INFO
	.align		4
.L_22:
        /*0038*/ 	.byte	0x04, 0x17
        /*003a*/ 	.short	(.L_24 - .L_23)
.L_23:
        /*003c*/ 	.word	0x00000000
        /*0040*/ 	.short	0x0000
        /*0042*/ 	.short	0x0000
        /*0044*/ 	.byte	0x00, 0xf0, 0x11, 0x00


	//----- nvinfo : EIATTR_SPARSE_MMA_MASK
	.align		4
.L_24:
        /*0048*/ 	.byte	0x03, 0x50
        /*004a*/ 	.short	0x0000


	//----- nvinfo : EIATTR_MAXREG_COUNT
	.align		4
        /*004c*/ 	.byte	0x03, 0x1b
        /*004e*/ 	.short	0x00ff


	//----- nvinfo : EIATTR_MERCURY_ISA_VERSION
	.align		4
        /*0050*/ 	.byte	0x03, 0x5f
        /*0052*/ 	.short	0x0101


	//----- nvinfo : EIATTR_VRC_CTA_INIT_COUNT
	.align		4
        /*0054*/ 	.byte	0x02, 0x4a
	.zero		1
	.zero		1


	//----- nvinfo : EIATTR_EXIT_INSTR_OFFSETS
	.align		4
        /*0058*/ 	.byte	0x04, 0x1c
        /*005a*/ 	.short	(.L_26 - .L_25)


	//   ....[0]....
.L_25:
        /*005c*/ 	.word	0x00000070


	//   ....[1]....
        /*0060*/ 	.word	0x00000120


	//----- nvinfo : EIATTR_CBANK_PARAM_SIZE
	.align		4
.L_26:
        /*0064*/ 	.byte	0x03, 0x19
        /*0066*/ 	.short	0x0018


	//----- nvinfo : EIATTR_PARAM_CBANK
	.align		4
        /*0068*/ 	.byte	0x04, 0x0a
        /*006a*/ 	.short	(.L_28 - .L_27)
	.align		4
.L_27:
        /*006c*/ 	.word	index@(.nv.constant0._Z5saxpyifPfS_)
        /*0070*/ 	.short	0x0380
        /*0072*/ 	.short	0x0018


	//----- nvinfo : EIATTR_SW_WAR
	.align		4
.L_28:
        /*0074*/ 	.byte	0x04, 0x36
        /*0076*/ 	.short	(.L_30 - .L_29)
.L_29:
        /*0078*/ 	.word	0x00000008
.L_30:


//--------------------- .nv.callgraph             --------------------------
	.section	.nv.callgraph,"",@"SHT_CUDA_CALLGRAPH"
	.align	4
	.sectionentsize	8
	.align		4
        /*0000*/ 	.word	0x00000000
	.align		4
        /*0004*/ 	.word	0xffffffff
	.align		4
        /*0008*/ 	.word	0x00000000
	.align		4
        /*000c*/ 	.word	0xfffffffe
	.align		4
        /*0010*/ 	.word	0x00000000
	.align		4
        /*0014*/ 	.word	0xfffffffd
	.align		4
        /*0018*/ 	.word	0x00000000
	.align		4
        /*001c*/ 	.word	0xfffffffc


//--------------------- .nv.constant4             --------------------------
	.section	.nv.constant4,"a",@progbits
	.align	8
	.align		8
.nv.constant4:
        /*0000*/ 	.dword	precalc_xorwow_matrix
	.align		8
        /*0008*/ 	.dword	precalc_xorwow_offset_matrix
	.align		8
        /*0010*/ 	.dword	mrg32k3aM1
	.align		8
        /*0018*/ 	.dword	mrg32k3aM2
	.align		8
        /*0020*/ 	.dword	mrg32k3aM1SubSeq
	.align		8
        /*0028*/ 	.dword	mrg32k3aM2SubSeq
	.align		8
        /*0030*/ 	.dword	mrg32k3aM1Seq
	.align		8
        /*0038*/ 	.dword	mrg32k3aM2Seq


//--------------------- .nv.constant3             --------------------------
	.section	.nv.constant3,"a",@progbits
	.align	8
.nv.constant3:
	.type		__cr_lgamma_table,@object
	.size		__cr_lgamma_table,(.L_8 - __cr_lgamma_table)
__cr_lgamma_table:
        /*0000*/ 	.byte	0x00, 0x00, 0x00, 0x00, 0x00, 0x00, 0x00, 0x00, 0x00, 0x00, 0x00, 0x00, 0x00, 0x00, 0x00, 0x00
        /*0010*/ 	.byte	0xef, 0x39, 0xfa, 0xfe, 0x42, 0x2e, 0xe6, 0x3f, 0x02, 0x20, 0x2a, 0xfa, 0x0b, 0xab, 0xfc, 0x3f
        /*0020*/ 	.byte	0xf9, 0x2c, 0x92, 0x7c, 0xa7, 0x6c, 0x09, 0x40, 0xc9, 0x79, 0x44, 0x3c, 0x64, 0x26, 0x13, 0x40
        /*0030*/ 	.byte	0xca, 0x01, 0xcf, 0x3a, 0x27, 0x51, 0x1a, 0x40, 0x30, 0xcc, 0x2d, 0xf3, 0xe1, 0x0c, 0x21, 0x40
        /*0040*/ 	.byte	0x0d, 0xb7, 0xfc, 0x82, 0x8e, 0x35, 0x25, 0x40
.L_8:


//--------------------- .text._Z5saxpyifPfS_      --------------------------
	.section	.text._Z5saxpyifPfS_,"ax",@progbits
	.align	128
        .global         _Z5saxpyifPfS_
        .type           _Z5saxpyifPfS_,@function
        .size           _Z5saxpyifPfS_,(.L_x_1 - _Z5saxpyifPfS_)
        .other          _Z5saxpyifPfS_,@"STO_CUDA_ENTRY STV_DEFAULT"
_Z5saxpyifPfS_:
.text._Z5saxpyifPfS_:
[----:B------:R-:W-:Y:S01]  /*0000*/  LDC R1, c[0x0][0x37c] ;  /* 0x0000df00ff017b82 */ /* 0x000fe20000000800 */
[----:B------:R-:W0:Y:S07]  /*0010*/  S2R R0, SR_TID.X ;  /* 0x0000000000007919 */ /* 0x000e2e0000002100 */
[----:B------:R-:W0:Y:S01]  /*0020*/  S2UR UR4, SR_CTAID.X ;  /* 0x00000000000479c3 */ /* 0x000e220000002500 */
[----:B------:R-:W1:Y:S07]  /*0030*/  LDCU UR5, c[0x0][0x380] ;  /* 0x00007000ff0577ac */ /* 0x000e6e0008000800 */
[----:B------:R-:W0:Y:S02]  /*0040*/  LDC R7, c[0x0][0x360] ;  /* 0x0000d800ff077b82 */ /* 0x000e240000000800 */
[----:B0-----:R-:W-:-:S05]  /*0050*/  IMAD R7, R7, UR4, R0 ;  /* 0x0000000407077c24 */ /* 0x001fca000f8e0200 */
[----:B-1----:R-:W-:-:S13]  /*0060*/  ISETP.GE.AND P0, PT, R7, UR5, PT ;  /* 0x0000000507007c0c */ /* 0x002fda000bf06270 */
[----:B------:R-:W-:Y:S05]  /*0070*/  @P0 EXIT ;  /* 0x000000000000094d */ /* 0x000fea0003800000 */
[----:B------:R-:W0:Y:S01]  /*0080*/  LDC.64 R2, c[0x0][0x388] ;  /* 0x0000e200ff027b82 */ /* 0x000e220000000a00 */
[----:B------:R-:W1:Y:S01]  /*0090*/  LDCU.64 UR4, c[0x0][0x358] ;  /* 0x00006b00ff0477ac */ /* 0x000e620008000a00 */
[----:B------:R-:W2:Y:S06]  /*00a0*/  LDCU UR6, c[0x0][0x384] ;  /* 0x00007080ff0677ac */ /* 0x000eac0008000800 */
[----:B------:R-:W3:Y:S01]  /*00b0*/  LDC.64 R4, c[0x0][0x390] ;  /* 0x0000e400ff047b82 */ /* 0x000ee20000000a00 */
[----:B0-----:R-:W-:-:S06]  /*00c0*/  IMAD.WIDE R2, R7, 0x4, R2 ;  /* 0x0000000407027825 */ /* 0x001fcc00078e0202 */
[----:B-1----:R-:W2:Y:S01]  /*00d0*/  LDG.E R2, desc[UR4][R2.64] ;  /* 0x0000000402027981 */ /* 0x002ea2000c1e1900 */
[----:B---3--:R-:W-:-:S05]  /*00e0*/  IMAD.WIDE R4, R7, 0x4, R4 ;  /* 0x0000000407047825 */ /* 0x008fca00078e0204 */
[----:B------:R-:W2:Y:S02]  /*00f0*/  LDG.E R7, desc[UR4][R4.64] ;  /* 0x0000000404077981 */ /* 0x000ea4000c1e1900 */
[----:B--2---:R-:W-:-:S05]  /*0100*/  FFMA R7, R2, UR6, R7 ;  /* 0x0000000602077c23 */ /* 0x004fca0008000007 */
[----:B------:R-:W-:Y:S01]  /*0110*/  STG.E desc[UR4][R4.64], R7 ;  /* 0x0000000704007986 */ /* 0x000fe2000c101904 */
[----:B------:R-:W-:Y:S05]  /*0120*/  EXIT ;  /* 0x000000000000794d */ /* 0x000fea0003800000 */
.L_x_0:
[----:B------:R-:W-:-:S00]  /*0130*/  BRA `(.L_x_0) ;  /* 0xfffffffc00fc7947 */ /* 0x000fc0000383ffff */
[----:B------:R-:W-:-:S00]  /*0140*/  NOP ;  /* 0x0000000000007918 */ /* 0x000fc00000000000 */
        /* <DEDUP_REMOVED lines=11> */
.L_x_1:


//--------------------- .nv.global.init           --------------------------
	.section	.nv.global.init,"aw",@progbits
	.align	4
.nv.global.init:
	.type		mrg32k3aM1SubSeq,@object
	.size		mrg32k3aM1SubSeq,(mrg32k3aM2SubSeq - mrg32k3aM1SubSeq)
mrg32k3aM1SubSeq:
        /*0000*/ 	.byte	0x0b, 0xcc, 0xee, 0x04, 0x73, 0x29, 0x8b, 0x6f, 0xf6, 0x53, 0x03, 0xf6, 0x23, 0xf6, 0xea, 0xda
        /* <DEDUP_REMOVED lines=125> */
	.type		mrg32k3aM2SubSeq,@object
	.size		mrg32k3aM2SubSeq,(mrg32k3aM1 - mrg32k3aM2SubSeq)
mrg32k3aM2SubSeq:
        /* <DEDUP_REMOVED lines=126> */
	.type		mrg32k3aM1,@object
	.size		mrg32k3aM1,(mrg32k3aM1Seq - mrg32k3aM1)
mrg32k3aM1:
        /* <DEDUP_REMOVED lines=144> */
	.type		mrg32k3aM1Seq,@object
	.size		mrg32k3aM1Seq,(mrg32k3aM2 - mrg32k3aM1Seq)
mrg32k3aM1Seq:
        /* <DEDUP_REMOVED lines=144> */
	.type		mrg32k3aM2,@object
	.size		mrg32k3aM2,(mrg32k3aM2Seq - mrg32k3aM2)
mrg32k3aM2:
        /* <DEDUP_REMOVED lines=144> */
	.type		mrg32k3aM2Seq,@object
	.size		mrg32k3aM2Seq,(precalc_xorwow_matrix - mrg32k3aM2Seq)
mrg32k3aM2Seq:
        /* <DEDUP_REMOVED lines=144> */
	.type		precalc_xorwow_matrix,@object
	.size		precalc_xorwow_matrix,(precalc_xorwow_offset_matrix - precalc_xorwow_matrix)
precalc_xorwow_matrix:
        /* <DEDUP_REMOVED lines=6400> */
	.type		precalc_xorwow_offset_matrix,@object
	.size		precalc_xorwow_offset_matrix,(.L_1 - precalc_xorwow_offset_matrix)
precalc_xorwow_offset_matrix:
        /* <DEDUP_REMOVED lines=6400> */
.L_1:


//--------------------- .nv.shared.reserved.0     --------------------------
	.section	.nv.shared.reserved.0,"aw",@nobits
	.weak		__nv_reservedSMEM_offset_0_alias
	.size		__nv_reservedSMEM_offset_0_alias, 0, 64
	.other		__nv_reservedSMEM_offset_0_alias,@"STO_CUDA_RESERVED_SHARED STV_DEFAULT"
__nv_reservedSMEM_offset_0_alias:
	.zero		0
	.zero		64


//--------------------- .nv.constant0._Z5saxpyifPfS_ --------------------------
	.section	.nv.constant0._Z5saxpyifPfS_,"a",@progbits
	.sectionflags	@""
	.align	4
.nv.constant0._Z5saxpyifPfS_:
	.zero		920


//--------------------- SYMBOLS --------------------------

	.type		.nv.reservedSmem.offset0,@object
	.size		.nv.reservedSmem.offset0,0x4
